//
// Generated by NVIDIA NVVM Compiler
//
// Compiler Build ID: CL-36424714
// Cuda compilation tools, release 13.0, V13.0.88
// Based on NVVM 20.0.0
//

.version 9.0
.target sm_100
.address_size 64

	// .globl	_Z10initializePdS_jj

.visible .entry _Z10initializePdS_jj(
	.param .u64 .ptr .align 1 _Z10initializePdS_jj_param_0,
	.param .u64 .ptr .align 1 _Z10initializePdS_jj_param_1,
	.param .u32 _Z10initializePdS_jj_param_2,
	.param .u32 _Z10initializePdS_jj_param_3
)
{
	.reg .pred 	%p<5>;
	.reg .b32 	%r<15>;
	.reg .b64 	%rd<10>;
	.reg .b64 	%fd<2>;

	ld.param.u64 	%rd3, [_Z10initializePdS_jj_param_0];
	ld.param.u64 	%rd4, [_Z10initializePdS_jj_param_1];
	ld.param.u32 	%r7, [_Z10initializePdS_jj_param_2];
	ld.param.u32 	%r8, [_Z10initializePdS_jj_param_3];
	mov.u32 	%r9, %nctaid.x;
	mov.u32 	%r10, %ntid.x;
	mul.lo.s32 	%r1, %r9, %r10;
	mov.u32 	%r11, %ctaid.x;
	mov.u32 	%r12, %tid.x;
	mad.lo.s32 	%r14, %r10, %r11, %r12;
	setp.ge.u32 	%p1, %r14, %r7;
	@%p1 bra 	$L__BB0_3;
	cvta.to.global.u64 	%rd1, %rd3;
	mov.u32 	%r13, %r14;
$L__BB0_2:
	cvt.rn.f64.u32 	%fd1, %r13;
	mul.wide.u32 	%rd5, %r13, 8;
	add.s64 	%rd6, %rd1, %rd5;
	st.global.f64 	[%rd6], %fd1;
	add.s32 	%r13, %r13, %r1;
	setp.lt.u32 	%p2, %r13, %r7;
	@%p2 bra 	$L__BB0_2;
$L__BB0_3:
	setp.ge.u32 	%p3, %r14, %r8;
	@%p3 bra 	$L__BB0_6;
	cvta.to.global.u64 	%rd2, %rd4;
$L__BB0_5:
	mul.wide.u32 	%rd7, %r14, 8;
	add.s64 	%rd8, %rd2, %rd7;
	mov.b64 	%rd9, 0;
	st.global.u64 	[%rd8], %rd9;
	add.s32 	%r14, %r14, %r1;
	setp.lt.u32 	%p4, %r14, %r8;
	@%p4 bra 	$L__BB0_5;
$L__BB0_6:
	ret;

}
	// .globl	_Z14conflictAccessPdS_j
.visible .entry _Z14conflictAccessPdS_j(
	.param .u64 .ptr .align 1 _Z14conflictAccessPdS_j_param_0,
	.param .u64 .ptr .align 1 _Z14conflictAccessPdS_j_param_1,
	.param .u32 _Z14conflictAccessPdS_j_param_2
)
{
	.reg .pred 	%p<2>;
	.reg .b32 	%r<43>;
	.reg .b64 	%rd<7>;
	.reg .b64 	%fd<67>;

	ld.param.u64 	%rd2, [_Z14conflictAccessPdS_j_param_0];
	ld.param.u64 	%rd1, [_Z14conflictAccessPdS_j_param_1];
	cvta.to.global.u64 	%rd3, %rd2;
	ld.global.f64 	%fd1, [%rd3+40];
	mov.b32 	%r41, 0;
	mov.u32 	%r42, %r41;
$L__BB1_1:
	cvt.rn.f64.u32 	%fd2, %r42;
	add.f64 	%fd3, %fd1, %fd2;
	cvt.rzi.u32.f64 	%r6, %fd3;
	cvt.rn.f64.u32 	%fd4, %r6;
	add.f64 	%fd5, %fd1, %fd4;
	cvt.rzi.u32.f64 	%r7, %fd5;
	cvt.rn.f64.u32 	%fd6, %r7;
	add.f64 	%fd7, %fd1, %fd6;
	cvt.rzi.u32.f64 	%r8, %fd7;
	cvt.rn.f64.u32 	%fd8, %r8;
	add.f64 	%fd9, %fd1, %fd8;
	cvt.rzi.u32.f64 	%r9, %fd9;
	cvt.rn.f64.u32 	%fd10, %r9;
	add.f64 	%fd11, %fd1, %fd10;
	cvt.rzi.u32.f64 	%r10, %fd11;
	cvt.rn.f64.u32 	%fd12, %r10;
	add.f64 	%fd13, %fd1, %fd12;
	cvt.rzi.u32.f64 	%r11, %fd13;
	cvt.rn.f64.u32 	%fd14, %r11;
	add.f64 	%fd15, %fd1, %fd14;
	cvt.rzi.u32.f64 	%r12, %fd15;
	cvt.rn.f64.u32 	%fd16, %r12;
	add.f64 	%fd17, %fd1, %fd16;
	cvt.rzi.u32.f64 	%r13, %fd17;
	cvt.rn.f64.u32 	%fd18, %r13;
	add.f64 	%fd19, %fd1, %fd18;
	cvt.rzi.u32.f64 	%r14, %fd19;
	cvt.rn.f64.u32 	%fd20, %r14;
	add.f64 	%fd21, %fd1, %fd20;
	cvt.rzi.u32.f64 	%r15, %fd21;
	cvt.rn.f64.u32 	%fd22, %r15;
	add.f64 	%fd23, %fd1, %fd22;
	cvt.rzi.u32.f64 	%r16, %fd23;
	cvt.rn.f64.u32 	%fd24, %r16;
	add.f64 	%fd25, %fd1, %fd24;
	cvt.rzi.u32.f64 	%r17, %fd25;
	cvt.rn.f64.u32 	%fd26, %r17;
	add.f64 	%fd27, %fd1, %fd26;
	cvt.rzi.u32.f64 	%r18, %fd27;
	cvt.rn.f64.u32 	%fd28, %r18;
	add.f64 	%fd29, %fd1, %fd28;
	cvt.rzi.u32.f64 	%r19, %fd29;
	cvt.rn.f64.u32 	%fd30, %r19;
	add.f64 	%fd31, %fd1, %fd30;
	cvt.rzi.u32.f64 	%r20, %fd31;
	cvt.rn.f64.u32 	%fd32, %r20;
	add.f64 	%fd33, %fd1, %fd32;
	cvt.rzi.u32.f64 	%r21, %fd33;
	cvt.rn.f64.u32 	%fd34, %r21;
	add.f64 	%fd35, %fd1, %fd34;
	cvt.rzi.u32.f64 	%r22, %fd35;
	cvt.rn.f64.u32 	%fd36, %r22;
	add.f64 	%fd37, %fd1, %fd36;
	cvt.rzi.u32.f64 	%r23, %fd37;
	cvt.rn.f64.u32 	%fd38, %r23;
	add.f64 	%fd39, %fd1, %fd38;
	cvt.rzi.u32.f64 	%r24, %fd39;
	cvt.rn.f64.u32 	%fd40, %r24;
	add.f64 	%fd41, %fd1, %fd40;
	cvt.rzi.u32.f64 	%r25, %fd41;
	cvt.rn.f64.u32 	%fd42, %r25;
	add.f64 	%fd43, %fd1, %fd42;
	cvt.rzi.u32.f64 	%r26, %fd43;
	cvt.rn.f64.u32 	%fd44, %r26;
	add.f64 	%fd45, %fd1, %fd44;
	cvt.rzi.u32.f64 	%r27, %fd45;
	cvt.rn.f64.u32 	%fd46, %r27;
	add.f64 	%fd47, %fd1, %fd46;
	cvt.rzi.u32.f64 	%r28, %fd47;
	cvt.rn.f64.u32 	%fd48, %r28;
	add.f64 	%fd49, %fd1, %fd48;
	cvt.rzi.u32.f64 	%r29, %fd49;
	cvt.rn.f64.u32 	%fd50, %r29;
	add.f64 	%fd51, %fd1, %fd50;
	cvt.rzi.u32.f64 	%r30, %fd51;
	cvt.rn.f64.u32 	%fd52, %r30;
	add.f64 	%fd53, %fd1, %fd52;
	cvt.rzi.u32.f64 	%r31, %fd53;
	cvt.rn.f64.u32 	%fd54, %r31;
	add.f64 	%fd55, %fd1, %fd54;
	cvt.rzi.u32.f64 	%r32, %fd55;
	cvt.rn.f64.u32 	%fd56, %r32;
	add.f64 	%fd57, %fd1, %fd56;
	cvt.rzi.u32.f64 	%r33, %fd57;
	cvt.rn.f64.u32 	%fd58, %r33;
	add.f64 	%fd59, %fd1, %fd58;
	cvt.rzi.u32.f64 	%r34, %fd59;
	cvt.rn.f64.u32 	%fd60, %r34;
	add.f64 	%fd61, %fd1, %fd60;
	cvt.rzi.u32.f64 	%r35, %fd61;
	cvt.rn.f64.u32 	%fd62, %r35;
	add.f64 	%fd63, %fd1, %fd62;
	cvt.rzi.u32.f64 	%r36, %fd63;
	cvt.rn.f64.u32 	%fd64, %r36;
	add.f64 	%fd65, %fd1, %fd64;
	cvt.rzi.u32.f64 	%r42, %fd65;
	add.s32 	%r41, %r41, 32;
	setp.ne.s32 	%p1, %r41, 1000000;
	@%p1 bra 	$L__BB1_1;
	cvta.to.global.u64 	%rd4, %rd1;
	cvt.rn.f64.u32 	%fd66, %r42;
	mov.u32 	%r37, %tid.x;
	mov.u32 	%r38, %ctaid.x;
	mov.u32 	%r39, %ntid.x;
	mad.lo.s32 	%r40, %r39, %r38, %r37;
	mul.wide.u32 	%rd5, %r40, 8;
	add.s64 	%rd6, %rd4, %rd5;
	st.global.f64 	[%rd6], %fd66;
	ret;

}


// ===== COMPILED SASS (sm_100) =====

	.target	sm_100

	.elftype	@"ET_EXEC"


//--------------------- .note.nv.tkinfo           --------------------------
	.section	.note.nv.tkinfo,"",@"SHT_NOTE"
	.sectionflags	@"SHF_NOTE_NV_TKINFO"
	.tkinfo
        /*0018*/ 	.word	0x00000002
        /*0030*/ 	.string	""
        /*0030*/ 	.string	"ptxas"
        /*0030*/ 	.string	"Cuda compilation tools, release 13.0, V13.0.88"
        /*0030*/ 	.string	"Build cuda_13.0.r13.0/compiler.36424714_0"
        /*0030*/ 	.string	"-arch sm_100 -m 64 "



//--------------------- .note.nv.cuinfo           --------------------------
	.section	.note.nv.cuinfo,"",@"SHT_NOTE"
	.sectionflags	@"SHF_NOTE_NV_CUINFO"
        /*0018*/ 	.short	0x0002
        /*001a*/ 	.short	0x0064
        /*001c*/ 	.short	0x0082
	.zero		2


//--------------------- .nv.info                  --------------------------
	.section	.nv.info,"",@"SHT_CUDA_INFO"
	.align	4


	//----- nvinfo : EIATTR_REGCOUNT
	.align		4
        /*0000*/ 	.byte	0x04, 0x2f
        /*0002*/ 	.short	(.L_1 - .L_0)
	.align		4
.L_0:
        /*0004*/ 	.word	index@(_Z10initializePdS_jj)
        /*0008*/ 	.word	0x0000000e


	//----- nvinfo : EIATTR_FRAME_SIZE
	.align		4
.L_1:
        /*000c*/ 	.byte	0x04, 0x11
        /*000e*/ 	.short	(.L_3 - .L_2)
	.align		4
.L_2:
        /*0010*/ 	.word	index@(_Z10initializePdS_jj)
        /*0014*/ 	.word	0x00000000


	//----- nvinfo : EIATTR_REGCOUNT
	.align		4
.L_3:
        /*0018*/ 	.byte	0x04, 0x2f
        /*001a*/ 	.short	(.L_5 - .L_4)
	.align		4
.L_4:
        /*001c*/ 	.word	index@(_Z14conflictAccessPdS_j)
        /*0020*/ 	.word	0x00000010


	//----- nvinfo : EIATTR_FRAME_SIZE
	.align		4
.L_5:
        /*0024*/ 	.byte	0x04, 0x11
        /*0026*/ 	.short	(.L_7 - .L_6)
	.align		4
.L_6:
        /*0028*/ 	.word	index@(_Z14conflictAccessPdS_j)
        /*002c*/ 	.word	0x00000000


	//----- nvinfo : EIATTR_MIN_STACK_SIZE
	.align		4
.L_7:
        /*0030*/ 	.byte	0x04, 0x12
        /*0032*/ 	.short	(.L_9 - .L_8)
	.align		4
.L_8:
        /*0034*/ 	.word	index@(_Z14conflictAccessPdS_j)
        /*0038*/ 	.word	0x00000000


	//----- nvinfo : EIATTR_MIN_STACK_SIZE
	.align		4
.L_9:
        /*003c*/ 	.byte	0x04, 0x12
        /*003e*/ 	.short	(.L_11 - .L_10)
	.align		4
.L_10:
        /*0040*/ 	.word	index@(_Z10initializePdS_jj)
        /*0044*/ 	.word	0x00000000
.L_11:


//--------------------- .nv.compat                --------------------------
	.section	.nv.compat,"",@"SHT_CUDA_COMPAT_INFO"
	.align	4
        /*0000*/ 	.byte	0x02, 0x09, 0x00, 0x00, 0x02, 0x02, 0x01, 0x00, 0x02, 0x05, 0x05, 0x00, 0x03, 0x07, 0x01, 0x01
        /*0010*/ 	.byte	0x02, 0x03, 0x00, 0x00, 0x02, 0x06, 0x01, 0x00, 0x04, 0x0b, 0x08, 0x00, 0x01, 0x00, 0x00, 0x00
        /*0020*/ 	.byte	0x00, 0x00, 0x00, 0x00


//--------------------- .nv.info._Z14conflictAccessPdS_j --------------------------
	.section	.nv.info._Z14conflictAccessPdS_j,"",@"SHT_CUDA_INFO"
	.sectionflags	@""
	.align	4


	//----- nvinfo : EIATTR_CUDA_API_VERSION
	.align		4
        /*0000*/ 	.byte	0x04, 0x37
        /*0002*/ 	.short	(.L_13 - .L_12)
.L_12:
        /*0004*/ 	.word	0x00000082


	//----- nvinfo : EIATTR_KPARAM_INFO
	.align		4
.L_13:
        /*0008*/ 	.byte	0x04, 0x17
        /*000a*/ 	.short	(.L_15 - .L_14)
.L_14:
        /*000c*/ 	.word	0x00000000
        /*0010*/ 	.short	0x0002
        /*0012*/ 	.short	0x0010
        /*0014*/ 	.byte	0x00, 0xf0, 0x11, 0x00


	//----- nvinfo : EIATTR_KPARAM_INFO
	.align		4
.L_15:
        /*0018*/ 	.byte	0x04, 0x17
        /*001a*/ 	.short	(.L_17 - .L_16)
.L_16:
        /*001c*/ 	.word	0x00000000
        /*0020*/ 	.short	0x0001
        /*0022*/ 	.short	0x0008
        /*0024*/ 	.byte	0x00, 0xf5, 0x21, 0x00


	//----- nvinfo : EIATTR_KPARAM_INFO
	.align		4
.L_17:
        /*0028*/ 	.byte	0x04, 0x17
        /*002a*/ 	.short	(.L_19 - .L_18)
.L_18:
        /*002c*/ 	.word	0x00000000
        /*0030*/ 	.short	0x0000
        /*0032*/ 	.short	0x0000
        /*0034*/ 	.byte	0x00, 0xf5, 0x21, 0x00


	//----- nvinfo : EIATTR_SPARSE_MMA_MASK
	.align		4
.L_19:
        /*0038*/ 	.byte	0x03, 0x50
        /*003a*/ 	.short	0x0000


	//----- nvinfo : EIATTR_MAXREG_COUNT
	.align		4
        /*003c*/ 	.byte	0x03, 0x1b
        /*003e*/ 	.short	0x00ff


	//----- nvinfo : EIATTR_MERCURY_ISA_VERSION
	.align		4
        /*0040*/ 	.byte	0x03, 0x5f
        /*0042*/ 	.short	0x0101


	//----- nvinfo : EIATTR_VRC_CTA_INIT_COUNT
	.align		4
        /*0044*/ 	.byte	0x02, 0x4a
	.zero		1
	.zero		1


	//----- nvinfo : EIATTR_EXIT_INSTR_OFFSETS
	.align		4
        /*0048*/ 	.byte	0x04, 0x1c
        /*004a*/ 	.short	(.L_21 - .L_20)


	//   ....[0]....
.L_20:
        /*004c*/ 	.word	0x00000710


	//----- nvinfo : EIATTR_CBANK_PARAM_SIZE
	.align		4
.L_21:
        /*0050*/ 	.byte	0x03, 0x19
        /*0052*/ 	.short	0x0014


	//----- nvinfo : EIATTR_PARAM_CBANK
	.align		4
        /*0054*/ 	.byte	0x04, 0x0a
        /*0056*/ 	.short	(.L_23 - .L_22)
	.align		4
.L_22:
        /*0058*/ 	.word	index@(.nv.constant0._Z14conflictAccessPdS_j)
        /*005c*/ 	.short	0x0380
        /*005e*/ 	.short	0x0014


	//----- nvinfo : EIATTR_SW_WAR
	.align		4
.L_23:
        /*0060*/ 	.byte	0x04, 0x36
        /*0062*/ 	.short	(.L_25 - .L_24)
.L_24:
        /*0064*/ 	.word	0x00000008
.L_25:


//--------------------- .nv.info._Z10initializePdS_jj --------------------------
	.section	.nv.info._Z10initializePdS_jj,"",@"SHT_CUDA_INFO"
	.sectionflags	@""
	.align	4


	//----- nvinfo : EIATTR_CUDA_API_VERSION
	.align		4
        /*0000*/ 	.byte	0x04, 0x37
        /*0002*/ 	.short	(.L_27 - .L_26)
.L_26:
        /*0004*/ 	.word	0x00000082


	//----- nvinfo : EIATTR_KPARAM_INFO
	.align		4
.L_27:
        /*0008*/ 	.byte	0x04, 0x17
        /*000a*/ 	.short	(.L_29 - .L_28)
.L_28:
        /*000c*/ 	.word	0x00000000
        /*0010*/ 	.short	0x0003
        /*0012*/ 	.short	0x0014
        /*0014*/ 	.byte	0x00, 0xf0, 0x11, 0x00


	//----- nvinfo : EIATTR_KPARAM_INFO
	.align		4
.L_29:
        /*0018*/ 	.byte	0x04, 0x17
        /*001a*/ 	.short	(.L_31 - .L_30)
.L_30:
        /*001c*/ 	.word	0x00000000
        /*0020*/ 	.short	0x0002
        /*0022*/ 	.short	0x0010
        /*0024*/ 	.byte	0x00, 0xf0, 0x11, 0x00


	//----- nvinfo : EIATTR_KPARAM_INFO
	.align		4
.L_31:
        /*0028*/ 	.byte	0x04, 0x17
        /*002a*/ 	.short	(.L_33 - .L_32)
.L_32:
        /*002c*/ 	.word	0x00000000
        /*0030*/ 	.short	0x0001
        /*0032*/ 	.short	0x0008
        /*0034*/ 	.byte	0x00, 0xf5, 0x21, 0x00


	//----- nvinfo : EIATTR_KPARAM_INFO
	.align		4
.L_33:
        /*0038*/ 	.byte	0x04, 0x17
        /*003a*/ 	.short	(.L_35 - .L_34)
.L_34:
        /*003c*/ 	.word	0x00000000
        /*0040*/ 	.short	0x0000
        /*0042*/ 	.short	0x0000
        /*0044*/ 	.byte	0x00, 0xf5, 0x21, 0x00


	//----- nvinfo : EIATTR_SPARSE_MMA_MASK
	.align		4
.L_35:
        /*0048*/ 	.byte	0x03, 0x50
        /*004a*/ 	.short	0x0000


	//----- nvinfo : EIATTR_MAXREG_COUNT
	.align		4
        /*004c*/ 	.byte	0x03, 0x1b
        /*004e*/ 	.short	0x00ff


	//----- nvinfo : EIATTR_MERCURY_ISA_VERSION
	.align		4
        /*0050*/ 	.byte	0x03, 0x5f
        /*0052*/ 	.short	0x0101


	//----- nvinfo : EIATTR_VRC_CTA_INIT_COUNT
	.align		4
        /*0054*/ 	.byte	0x02, 0x4a
	.zero		1
	.zero		1


	//----- nvinfo : EIATTR_EXIT_INSTR_OFFSETS
	.align		4
        /*0058*/ 	.byte	0x04, 0x1c
        /*005a*/ 	.short	(.L_37 - .L_36)


	//   ....[0]....
.L_36:
        /*005c*/ 	.word	0x00000170


	//   ....[1]....
        /*0060*/ 	.word	0x000001e0


	//----- nvinfo : EIATTR_CRS_STACK_SIZE
	.align		4
.L_37:
        /*0064*/ 	.byte	0x04, 0x1e
        /*0066*/ 	.short	(.L_39 - .L_38)
.L_38:
        /*0068*/ 	.word	0x00000000


	//----- nvinfo : EIATTR_CBANK_PARAM_SIZE
	.align		4
.L_39:
        /*006c*/ 	.byte	0x03, 0x19
        /*006e*/ 	.short	0x0018


	//----- nvinfo : EIATTR_PARAM_CBANK
	.align		4
        /*0070*/ 	.byte	0x04, 0x0a
        /*0072*/ 	.short	(.L_41 - .L_40)
	.align		4
.L_40:
        /*0074*/ 	.word	index@(.nv.constant0._Z10initializePdS_jj)
        /*0078*/ 	.short	0x0380
        /*007a*/ 	.short	0x0018


	//----- nvinfo : EIATTR_SW_WAR
	.align		4
.L_41:
        /*007c*/ 	.byte	0x04, 0x36
        /*007e*/ 	.short	(.L_43 - .L_42)
.L_42:
        /*0080*/ 	.word	0x00000008
.L_43:


//--------------------- .nv.callgraph             --------------------------
	.section	.nv.callgraph,"",@"SHT_CUDA_CALLGRAPH"
	.align	4
	.sectionentsize	8
	.align		4
        /*0000*/ 	.word	0x00000000
	.align		4
        /*0004*/ 	.word	0xffffffff
	.align		4
        /*0008*/ 	.word	0x00000000
	.align		4
        /*000c*/ 	.word	0xfffffffe
	.align		4
        /*0010*/ 	.word	0x00000000
	.align		4
        /*0014*/ 	.word	0xfffffffd
	.align		4
        /*0018*/ 	.word	0x00000000
	.align		4
        /*001c*/ 	.word	0xfffffffc


//--------------------- .text._Z14conflictAccessPdS_j --------------------------
	.section	.text._Z14conflictAccessPdS_j,"ax",@progbits
	.align	128
        .global         _Z14conflictAccessPdS_j
        .type           _Z14conflictAccessPdS_j,@function
        .size           _Z14conflictAccessPdS_j,(.L_x_7 - _Z14conflictAccessPdS_j)
        .other          _Z14conflictAccessPdS_j,@"STO_CUDA_ENTRY STV_DEFAULT"
_Z14conflictAccessPdS_j:
.text._Z14conflictAccessPdS_j:
[----:B------:R-:W-:Y:S08]  /*0000*/  LDC R1, c[0x0][0x37c] ;  /* 0x0000df00ff017b82 */ /* 0x000ff00000000800 */
[----:B------:R-:W0:Y:S01]  /*0010*/  LDC.64 R2, c[0x0][0x380] ;  /* 0x0000e000ff027b82 */ /* 0x000e220000000a00 */
[----:B------:R-:W0:Y:S02]  /*0020*/  LDCU.64 UR6, c[0x0][0x358] ;  /* 0x00006b00ff0677ac */ /* 0x000e240008000a00 */
[----:B0-----:R-:W5:Y:S01]  /*0030*/  LDG.E.64 R2, desc[UR6][R2.64+0x28] ;  /* 0x0000280602027981 */ /* 0x001f62000c1e1b00 */
[----:B------:R-:W-:Y:S01]  /*0040*/  HFMA2 R0, -RZ, RZ, 0, 0 ;  /* 0x00000000ff007431 */ /* 0x000fe200000001ff */
[----:B------:R-:W-:-:S06]  /*0050*/  UMOV UR4, URZ ;  /* 0x000000ff00047c82 */ /* 0x000fcc0008000000 */
.L_x_0:
[----:B01----:R-:W0:Y:S01]  /*0060*/  I2F.F64.U32 R4, R0 ;  /* 0x0000000000047312 */ /* 0x003e220000201800 */
[----:B------:R-:W-:-:S04]  /*0070*/  UIADD3 UR4, UPT, UPT, UR4, 0x20, URZ ;  /* 0x0000002004047890 */ /* 0x000fc8000fffe0ff */
[----:B------:R-:W-:Y:S01]  /*0080*/  UISETP.NE.AND UP0, UPT, UR4, 0xf4240, UPT ;  /* 0x000f42400400788c */ /* 0x000fe2000bf05270 */
[----:B0----5:R-:W-:-:S10]  /*0090*/  DADD R4, R2, R4 ;  /* 0x0000000002047229 */ /* 0x021fd40000000004 */
[----:B------:R-:W0:Y:S08]  /*00a0*/  F2I.U32.F64.TRUNC R4, R4 ;  /* 0x0000000400047311 */ /* 0x000e30000030d000 */
[----:B0-----:R-:W0:Y:S02]  /*00b0*/  I2F.F64.U32 R6, R4 ;  /* 0x0000000400067312 */ /* 0x001e240000201800 */
[----:B0-----:R-:W-:-:S10]  /*00c0*/  DADD R6, R2, R6 ;  /* 0x0000000002067229 */ /* 0x001fd40000000006 */
        /* <DEDUP_REMOVED lines=89> */
[----:B0-----:R-:W-:-:S06]  /*0660*/  DADD R6, R2, R6 ;  /* 0x0000000002067229 */ /* 0x001fcc0000000006 */
[----:B------:R0:W1:Y:S01]  /*0670*/  F2I.U32.F64.TRUNC R0, R6 ;  /* 0x0000000600007311 */ /* 0x000062000030d000 */
[----:B------:R-:W-:Y:S05]  /*0680*/  BRA.U UP0, `(.L_x_0) ;  /* 0xfffffff900747547 */ /* 0x000fea000b83ffff */
[----:B0-----:R-:W0:Y:S01]  /*0690*/  S2R R7, SR_TID.X ;  /* 0x0000000000077919 */ /* 0x001e220000002100 */
[----:B------:R-:W0:Y:S01]  /*06a0*/  S2UR UR4, SR_CTAID.X ;  /* 0x00000000000479c3 */ /* 0x000e220000002500 */
[----:B-1----:R-:W1:Y:S07]  /*06b0*/  I2F.F64.U32 R2, R0 ;  /* 0x0000000000027312 */ /* 0x002e6e0000201800 */
[----:B------:R-:W0:Y:S08]  /*06c0*/  LDC R6, c[0x0][0x360] ;  /* 0x0000d800ff067b82 */ /* 0x000e300000000800 */
[----:B------:R-:W2:Y:S01]  /*06d0*/  LDC.64 R4, c[0x0][0x388] ;  /* 0x0000e200ff047b82 */ /* 0x000ea20000000a00 */
[----:B0-----:R-:W-:-:S04]  /*06e0*/  IMAD R7, R6, UR4, R7 ;  /* 0x0000000406077c24 */ /* 0x001fc8000f8e0207 */
[----:B--2---:R-:W-:-:S05]  /*06f0*/  IMAD.WIDE.U32 R4, R7, 0x8, R4 ;  /* 0x0000000807047825 */ /* 0x004fca00078e0004 */
[----:B-1----:R-:W-:Y:S01]  /*0700*/  STG.E.64 desc[UR6][R4.64], R2 ;  /* 0x0000000204007986 */ /* 0x002fe2000c101b06 */
[----:B------:R-:W-:Y:S05]  /*0710*/  EXIT ;  /* 0x000000000000794d */ /* 0x000fea0003800000 */
.L_x_1:
[----:B------:R-:W-:-:S00]  /*0720*/  BRA `(.L_x_1) ;  /* 0xfffffffc00fc7947 */ /* 0x000fc0000383ffff */
[----:B------:R-:W-:-:S00]  /*0730*/  NOP ;  /* 0x0000000000007918 */ /* 0x000fc00000000000 */
        /* <DEDUP_REMOVED lines=12> */
.L_x_7:


//--------------------- .text._Z10initializePdS_jj --------------------------
	.section	.text._Z10initializePdS_jj,"ax",@progbits
	.align	128
        .global         _Z10initializePdS_jj
        .type           _Z10initializePdS_jj,@function
        .size           _Z10initializePdS_jj,(.L_x_8 - _Z10initializePdS_jj)
        .other          _Z10initializePdS_jj,@"STO_CUDA_ENTRY STV_DEFAULT"
_Z10initializePdS_jj:
.text._Z10initializePdS_jj:
[----:B------:R-:W-:Y:S01]  /*0000*/  LDC R1, c[0x0][0x37c] ;  /* 0x0000df00ff017b82 */ /* 0x000fe20000000800 */
[----:B------:R-:W0:Y:S01]  /*0010*/  S2R R9, SR_CTAID.X ;  /* 0x0000000000097919 */ /* 0x000e220000002500 */
[----:B------:R-:W1:Y:S01]  /*0020*/  LDCU UR4, c[0x0][0x370] ;  /* 0x00006e00ff0477ac */ /* 0x000e620008000800 */
[----:B------:R-:W-:Y:S01]  /*0030*/  BSSY.RECONVERGENT B0, `(.L_x_2) ;  /* 0x0000013000007945 */ /* 0x000fe20003800200 */
[----:B------:R-:W0:Y:S01]  /*0040*/  S2R R0, SR_TID.X ;  /* 0x0000000000007919 */ /* 0x000e220000002100 */
[----:B------:R-:W1:Y:S01]  /*0050*/  LDCU UR5, c[0x0][0x360] ;  /* 0x00006c00ff0577ac */ /* 0x000e620008000800 */
[----:B------:R-:W2:Y:S01]  /*0060*/  LDCU UR8, c[0x0][0x390] ;  /* 0x00007200ff0877ac */ /* 0x000ea20008000800 */
[----:B------:R-:W3:Y:S01]  /*0070*/  LDCU UR9, c[0x0][0x394] ;  /* 0x00007280ff0977ac */ /* 0x000ee20008000800 */
[----:B------:R-:W4:Y:S01]  /*0080*/  LDCU.64 UR6, c[0x0][0x358] ;  /* 0x00006b00ff0677ac */ /* 0x000f220008000a00 */
[----:B-1----:R-:W-:Y:S02]  /*0090*/  UIMAD UR4, UR4, UR5, URZ ;  /* 0x00000005040472a4 */ /* 0x002fe4000f8e02ff */
[----:B0-----:R-:W-:-:S05]  /*00a0*/  IMAD R9, R9, UR5, R0 ;  /* 0x0000000509097c24 */ /* 0x001fca000f8e0200 */
[C---:B--2---:R-:W-:Y:S02]  /*00b0*/  ISETP.GE.U32.AND P1, PT, R9.reuse, UR8, PT ;  /* 0x0000000809007c0c */ /* 0x044fe4000bf26070 */
[----:B---3--:R-:W-:-:S11]  /*00c0*/  ISETP.GE.U32.AND P0, PT, R9, UR9, PT ;  /* 0x0000000909007c0c */ /* 0x008fd6000bf06070 */
[----:B----4-:R-:W-:Y:S05]  /*00d0*/  @P1 BRA `(.L_x_3) ;  /* 0x0000000000201947 */ /* 0x010fea0003800000 */
[----:B------:R-:W0:Y:S01]  /*00e0*/  LDC.64 R6, c[0x0][0x380] ;  /* 0x0000e000ff067b82 */ /* 0x000e220000000a00 */
[----:B------:R-:W-:-:S07]  /*00f0*/  IMAD.MOV.U32 R11, RZ, RZ, R9 ;  /* 0x000000ffff0b7224 */ /* 0x000fce00078e0009 */
.L_x_4:
[----:B-1----:R1:W2:Y:S01]  /*0100*/  I2F.F64.U32 R2, R11 ;  /* 0x0000000b00027312 */ /* 0x0022a20000201800 */
[C---:B0-----:R-:W-:Y:S01]  /*0110*/  IMAD.WIDE.U32 R4, R11.reuse, 0x8, R6 ;  /* 0x000000080b047825 */ /* 0x041fe200078e0006 */
[----:B-1----:R-:W-:-:S04]  /*0120*/  IADD3 R11, PT, PT, R11, UR4, RZ ;  /* 0x000000040b0b7c10 */ /* 0x002fc8000fffe0ff */
[----:B------:R-:W-:Y:S01]  /*0130*/  ISETP.GE.U32.AND P1, PT, R11, UR8, PT ;  /* 0x000000080b007c0c */ /* 0x000fe2000bf26070 */
[----:B--2---:R1:W-:-:S12]  /*0140*/  STG.E.64 desc[UR6][R4.64], R2 ;  /* 0x0000000204007986 */ /* 0x0043d8000c101b06 */
[----:B------:R-:W-:Y:S05]  /*0150*/  @!P1 BRA `(.L_x_4) ;  /* 0xfffffffc00e89947 */ /* 0x000fea000383ffff */
.L_x_3:
[----:B------:R-:W-:Y:S05]  /*0160*/  BSYNC.RECONVERGENT B0 ;  /* 0x0000000000007941 */ /* 0x000fea0003800200 */
.L_x_2:
[----:B------:R-:W-:Y:S05]  /*0170*/  @P0 EXIT ;  /* 0x000000000000094d */ /* 0x000fea0003800000 */
[----:B-1----:R-:W0:Y:S02]  /*0180*/  LDC.64 R4, c[0x0][0x388] ;  /* 0x0000e200ff047b82 */ /* 0x002e240000000a00 */
.L_x_5:
[----:B0-----:R-:W-:-:S04]  /*0190*/  IMAD.WIDE.U32 R2, R9, 0x8, R4 ;  /* 0x0000000809027825 */ /* 0x001fc800078e0004 */
[----:B------:R-:W-:Y:S01]  /*01a0*/  VIADD R9, R9, UR4 ;  /* 0x0000000409097c36 */ /* 0x000fe20008000000 */
[----:B------:R1:W-:Y:S04]  /*01b0*/  STG.E.64 desc[UR6][R2.64], RZ ;  /* 0x000000ff02007986 */ /* 0x0003e8000c101b06 */
[----:B------:R-:W-:-:S13]  /*01c0*/  ISETP.GE.U32.AND P0, PT, R9, UR9, PT ;  /* 0x0000000909007c0c */ /* 0x000fda000bf06070 */
[----:B-1----:R-:W-:Y:S05]  /*01d0*/  @!P0 BRA `(.L_x_5) ;  /* 0xfffffffc00ec8947 */ /* 0x002fea000383ffff */
[----:B------:R-:W-:Y:S05]  /*01e0*/  EXIT ;  /* 0x000000000000794d */ /* 0x000fea0003800000 */
.L_x_6:
        /* <DEDUP_REMOVED lines=9> */
.L_x_8:


//--------------------- .nv.shared.reserved.0     --------------------------
	.section	.nv.shared.reserved.0,"aw",@nobits
	.weak		__nv_reservedSMEM_offset_0_alias
	.size		__nv_reservedSMEM_offset_0_alias, 0, 64
	.other		__nv_reservedSMEM_offset_0_alias,@"STO_CUDA_RESERVED_SHARED STV_DEFAULT"
__nv_reservedSMEM_offset_0_alias:
	.zero		0
	.zero		64


//--------------------- .nv.constant0._Z14conflictAccessPdS_j --------------------------
	.section	.nv.constant0._Z14conflictAccessPdS_j,"a",@progbits
	.sectionflags	@""
	.align	4
.nv.constant0._Z14conflictAccessPdS_j:
	.zero		916


//--------------------- .nv.constant0._Z10initializePdS_jj --------------------------
	.section	.nv.constant0._Z10initializePdS_jj,"a",@progbits
	.sectionflags	@""
	.align	4
.nv.constant0._Z10initializePdS_jj:
	.zero		920


//--------------------- SYMBOLS --------------------------

	.type		.nv.reservedSmem.offset0,@object
	.size		.nv.reservedSmem.offset0,0x4
